//
// Generated by NVIDIA NVVM Compiler
//
// Compiler Build ID: CL-36424714
// Cuda compilation tools, release 13.0, V13.0.88
// Based on NVVM 20.0.0
//

.version 9.0
.target sm_100
.address_size 64

	// .globl	_Z18cudaVectorAdditionPiS_S_i

.visible .entry _Z18cudaVectorAdditionPiS_S_i(
	.param .u64 .ptr .align 1 _Z18cudaVectorAdditionPiS_S_i_param_0,
	.param .u64 .ptr .align 1 _Z18cudaVectorAdditionPiS_S_i_param_1,
	.param .u64 .ptr .align 1 _Z18cudaVectorAdditionPiS_S_i_param_2,
	.param .u32 _Z18cudaVectorAdditionPiS_S_i_param_3
)
{
	.reg .b32 	%r<8>;
	.reg .b64 	%rd<11>;

	ld.param.u64 	%rd1, [_Z18cudaVectorAdditionPiS_S_i_param_0];
	ld.param.u64 	%rd2, [_Z18cudaVectorAdditionPiS_S_i_param_1];
	ld.param.u64 	%rd3, [_Z18cudaVectorAdditionPiS_S_i_param_2];
	cvta.to.global.u64 	%rd4, %rd1;
	cvta.to.global.u64 	%rd5, %rd3;
	cvta.to.global.u64 	%rd6, %rd2;
	mov.u32 	%r1, %ctaid.x;
	mov.u32 	%r2, %ntid.x;
	mov.u32 	%r3, %tid.x;
	mad.lo.s32 	%r4, %r1, %r2, %r3;
	mul.wide.s32 	%rd7, %r4, 4;
	add.s64 	%rd8, %rd6, %rd7;
	ld.global.u32 	%r5, [%rd8];
	add.s64 	%rd9, %rd5, %rd7;
	ld.global.u32 	%r6, [%rd9];
	add.s32 	%r7, %r6, %r5;
	add.s64 	%rd10, %rd4, %rd7;
	st.global.u32 	[%rd10], %r7;
	ret;

}


// ===== COMPILED SASS (sm_100) =====

	.target	sm_100

	.elftype	@"ET_EXEC"


//--------------------- .note.nv.tkinfo           --------------------------
	.section	.note.nv.tkinfo,"",@"SHT_NOTE"
	.sectionflags	@"SHF_NOTE_NV_TKINFO"
	.tkinfo
        /*0018*/ 	.word	0x00000002
        /*0030*/ 	.string	""
        /*0030*/ 	.string	"ptxas"
        /*0030*/ 	.string	"Cuda compilation tools, release 13.0, V13.0.88"
        /*0030*/ 	.string	"Build cuda_13.0.r13.0/compiler.36424714_0"
        /*0030*/ 	.string	"-arch sm_100 -m 64 "



//--------------------- .note.nv.cuinfo           --------------------------
	.section	.note.nv.cuinfo,"",@"SHT_NOTE"
	.sectionflags	@"SHF_NOTE_NV_CUINFO"
        /*0018*/ 	.short	0x0002
        /*001a*/ 	.short	0x0064
        /*001c*/ 	.short	0x0082
	.zero		2


//--------------------- .nv.info                  --------------------------
	.section	.nv.info,"",@"SHT_CUDA_INFO"
	.align	4


	//----- nvinfo : EIATTR_REGCOUNT
	.align		4
        /*0000*/ 	.byte	0x04, 0x2f
        /*0002*/ 	.short	(.L_1 - .L_0)
	.align		4
.L_0:
        /*0004*/ 	.word	index@(_Z18cudaVectorAdditionPiS_S_i)
        /*0008*/ 	.word	0x0000000c


	//----- nvinfo : EIATTR_FRAME_SIZE
	.align		4
.L_1:
        /*000c*/ 	.byte	0x04, 0x11
        /*000e*/ 	.short	(.L_3 - .L_2)
	.align		4
.L_2:
        /*0010*/ 	.word	index@(_Z18cudaVectorAdditionPiS_S_i)
        /*0014*/ 	.word	0x00000000


	//----- nvinfo : EIATTR_MIN_STACK_SIZE
	.align		4
.L_3:
        /*0018*/ 	.byte	0x04, 0x12
        /*001a*/ 	.short	(.L_5 - .L_4)
	.align		4
.L_4:
        /*001c*/ 	.word	index@(_Z18cudaVectorAdditionPiS_S_i)
        /*0020*/ 	.word	0x00000000
.L_5:


//--------------------- .nv.compat                --------------------------
	.section	.nv.compat,"",@"SHT_CUDA_COMPAT_INFO"
	.align	4
        /*0000*/ 	.byte	0x02, 0x09, 0x00, 0x00, 0x02, 0x02, 0x01, 0x00, 0x02, 0x05, 0x05, 0x00, 0x03, 0x07, 0x01, 0x01
        /*0010*/ 	.byte	0x02, 0x03, 0x00, 0x00, 0x02, 0x06, 0x01, 0x00, 0x04, 0x0b, 0x08, 0x00, 0x09, 0x00, 0x00, 0x00
        /*0020*/ 	.byte	0x00, 0x00, 0x00, 0x00


//--------------------- .nv.info._Z18cudaVectorAdditionPiS_S_i --------------------------
	.section	.nv.info._Z18cudaVectorAdditionPiS_S_i,"",@"SHT_CUDA_INFO"
	.sectionflags	@""
	.align	4


	//----- nvinfo : EIATTR_CUDA_API_VERSION
	.align		4
        /*0000*/ 	.byte	0x04, 0x37
        /*0002*/ 	.short	(.L_7 - .L_6)
.L_6:
        /*0004*/ 	.word	0x00000082


	//----- nvinfo : EIATTR_KPARAM_INFO
	.align		4
.L_7:
        /*0008*/ 	.byte	0x04, 0x17
        /*000a*/ 	.short	(.L_9 - .L_8)
.L_8:
        /*000c*/ 	.word	0x00000000
        /*0010*/ 	.short	0x0003
        /*0012*/ 	.short	0x0018
        /*0014*/ 	.byte	0x00, 0xf0, 0x11, 0x00


	//----- nvinfo : EIATTR_KPARAM_INFO
	.align		4
.L_9:
        /*0018*/ 	.byte	0x04, 0x17
        /*001a*/ 	.short	(.L_11 - .L_10)
.L_10:
        /*001c*/ 	.word	0x00000000
        /*0020*/ 	.short	0x0002
        /*0022*/ 	.short	0x0010
        /*0024*/ 	.byte	0x00, 0xf5, 0x21, 0x00


	//----- nvinfo : EIATTR_KPARAM_INFO
	.align		4
.L_11:
        /*0028*/ 	.byte	0x04, 0x17
        /*002a*/ 	.short	(.L_13 - .L_12)
.L_12:
        /*002c*/ 	.word	0x00000000
        /*0030*/ 	.short	0x0001
        /*0032*/ 	.short	0x0008
        /*0034*/ 	.byte	0x00, 0xf5, 0x21, 0x00


	//----- nvinfo : EIATTR_KPARAM_INFO
	.align		4
.L_13:
        /*0038*/ 	.byte	0x04, 0x17
        /*003a*/ 	.short	(.L_15 - .L_14)
.L_14:
        /*003c*/ 	.word	0x00000000
        /*0040*/ 	.short	0x0000
        /*0042*/ 	.short	0x0000
        /*0044*/ 	.byte	0x00, 0xf5, 0x21, 0x00


	//----- nvinfo : EIATTR_SPARSE_MMA_MASK
	.align		4
.L_15:
        /*0048*/ 	.byte	0x03, 0x50
        /*004a*/ 	.short	0x0000


	//----- nvinfo : EIATTR_MAXREG_COUNT
	.align		4
        /*004c*/ 	.byte	0x03, 0x1b
        /*004e*/ 	.short	0x00ff


	//----- nvinfo : EIATTR_MERCURY_ISA_VERSION
	.align		4
        /*0050*/ 	.byte	0x03, 0x5f
        /*0052*/ 	.short	0x0101


	//----- nvinfo : EIATTR_VRC_CTA_INIT_COUNT
	.align		4
        /*0054*/ 	.byte	0x02, 0x4a
	.zero		1
	.zero		1


	//----- nvinfo : EIATTR_EXIT_INSTR_OFFSETS
	.align		4
        /*0058*/ 	.byte	0x04, 0x1c
        /*005a*/ 	.short	(.L_17 - .L_16)


	//   ....[0]....
.L_16:
        /*005c*/ 	.word	0x00000100


	//----- nvinfo : EIATTR_CBANK_PARAM_SIZE
	.align		4
.L_17:
        /*0060*/ 	.byte	0x03, 0x19
        /*0062*/ 	.short	0x001c


	//----- nvinfo : EIATTR_PARAM_CBANK
	.align		4
        /*0064*/ 	.byte	0x04, 0x0a
        /*0066*/ 	.short	(.L_19 - .L_18)
	.align		4
.L_18:
        /*0068*/ 	.word	index@(.nv.constant0._Z18cudaVectorAdditionPiS_S_i)
        /*006c*/ 	.short	0x0380
        /*006e*/ 	.short	0x001c


	//----- nvinfo : EIATTR_SW_WAR
	.align		4
.L_19:
        /*0070*/ 	.byte	0x04, 0x36
        /*0072*/ 	.short	(.L_21 - .L_20)
.L_20:
        /*0074*/ 	.word	0x00000008
.L_21:


//--------------------- .nv.callgraph             --------------------------
	.section	.nv.callgraph,"",@"SHT_CUDA_CALLGRAPH"
	.align	4
	.sectionentsize	8
	.align		4
        /*0000*/ 	.word	0x00000000
	.align		4
        /*0004*/ 	.word	0xffffffff
	.align		4
        /*0008*/ 	.word	0x00000000
	.align		4
        /*000c*/ 	.word	0xfffffffe
	.align		4
        /*0010*/ 	.word	0x00000000
	.align		4
        /*0014*/ 	.word	0xfffffffd
	.align		4
        /*0018*/ 	.word	0x00000000
	.align		4
        /*001c*/ 	.word	0xfffffffc


//--------------------- .text._Z18cudaVectorAdditionPiS_S_i --------------------------
	.section	.text._Z18cudaVectorAdditionPiS_S_i,"ax",@progbits
	.align	128
        .global         _Z18cudaVectorAdditionPiS_S_i
        .type           _Z18cudaVectorAdditionPiS_S_i,@function
        .size           _Z18cudaVectorAdditionPiS_S_i,(.L_x_1 - _Z18cudaVectorAdditionPiS_S_i)
        .other          _Z18cudaVectorAdditionPiS_S_i,@"STO_CUDA_ENTRY STV_DEFAULT"
_Z18cudaVectorAdditionPiS_S_i:
.text._Z18cudaVectorAdditionPiS_S_i:
[----:B------:R-:W-:Y:S01]  /*0000*/  LDC R1, c[0x0][0x37c] ;  /* 0x0000df00ff017b82 */ /* 0x000fe20000000800 */
[----:B------:R-:W0:Y:S07]  /*0010*/  S2R R0, SR_TID.X ;  /* 0x0000000000007919 */ /* 0x000e2e0000002100 */
[----:B------:R-:W0:Y:S01]  /*0020*/  S2UR UR6, SR_CTAID.X ;  /* 0x00000000000679c3 */ /* 0x000e220000002500 */
[----:B------:R-:W1:Y:S07]  /*0030*/  LDCU.64 UR4, c[0x0][0x358] ;  /* 0x00006b00ff0477ac */ /* 0x000e6e0008000a00 */
[----:B------:R-:W0:Y:S08]  /*0040*/  LDC R9, c[0x0][0x360] ;  /* 0x0000d800ff097b82 */ /* 0x000e300000000800 */
[----:B------:R-:W2:Y:S08]  /*0050*/  LDC.64 R2, c[0x0][0x388] ;  /* 0x0000e200ff027b82 */ /* 0x000eb00000000a00 */
[----:B------:R-:W3:Y:S01]  /*0060*/  LDC.64 R4, c[0x0][0x390] ;  /* 0x0000e400ff047b82 */ /* 0x000ee20000000a00 */
[----:B0-----:R-:W-:-:S07]  /*0070*/  IMAD R9, R9, UR6, R0 ;  /* 0x0000000609097c24 */ /* 0x001fce000f8e0200 */
[----:B------:R-:W0:Y:S01]  /*0080*/  LDC.64 R6, c[0x0][0x380] ;  /* 0x0000e000ff067b82 */ /* 0x000e220000000a00 */
[----:B--2---:R-:W-:-:S06]  /*0090*/  IMAD.WIDE R2, R9, 0x4, R2 ;  /* 0x0000000409027825 */ /* 0x004fcc00078e0202 */
[----:B-1----:R-:W2:Y:S01]  /*00a0*/  LDG.E R2, desc[UR4][R2.64] ;  /* 0x0000000402027981 */ /* 0x002ea2000c1e1900 */
[----:B---3--:R-:W-:-:S06]  /*00b0*/  IMAD.WIDE R4, R9, 0x4, R4 ;  /* 0x0000000409047825 */ /* 0x008fcc00078e0204 */
[----:B------:R-:W2:Y:S01]  /*00c0*/  LDG.E R5, desc[UR4][R4.64] ;  /* 0x0000000404057981 */ /* 0x000ea2000c1e1900 */
[----:B0-----:R-:W-:Y:S01]  /*00d0*/  IMAD.WIDE R6, R9, 0x4, R6 ;  /* 0x0000000409067825 */ /* 0x001fe200078e0206 */
[----:B--2---:R-:W-:-:S05]  /*00e0*/  IADD3 R9, PT, PT, R2, R5, RZ ;  /* 0x0000000502097210 */ /* 0x004fca0007ffe0ff */
[----:B------:R-:W-:Y:S01]  /*00f0*/  STG.E desc[UR4][R6.64], R9 ;  /* 0x0000000906007986 */ /* 0x000fe2000c101904 */
[----:B------:R-:W-:Y:S05]  /*0100*/  EXIT ;  /* 0x000000000000794d */ /* 0x000fea0003800000 */
.L_x_0:
[----:B------:R-:W-:-:S00]  /*0110*/  BRA `(.L_x_0) ;  /* 0xfffffffc00fc7947 */ /* 0x000fc0000383ffff */
[----:B------:R-:W-:-:S00]  /*0120*/  NOP ;  /* 0x0000000000007918 */ /* 0x000fc00000000000 */
        /* <DEDUP_REMOVED lines=13> */
.L_x_1:


//--------------------- .nv.shared.reserved.0     --------------------------
	.section	.nv.shared.reserved.0,"aw",@nobits
	.weak		__nv_reservedSMEM_offset_0_alias
	.size		__nv_reservedSMEM_offset_0_alias, 0, 64
	.other		__nv_reservedSMEM_offset_0_alias,@"STO_CUDA_RESERVED_SHARED STV_DEFAULT"
__nv_reservedSMEM_offset_0_alias:
	.zero		0
	.zero		64


//--------------------- .nv.constant0._Z18cudaVectorAdditionPiS_S_i --------------------------
	.section	.nv.constant0._Z18cudaVectorAdditionPiS_S_i,"a",@progbits
	.sectionflags	@""
	.align	4
.nv.constant0._Z18cudaVectorAdditionPiS_S_i:
	.zero		924


//--------------------- SYMBOLS --------------------------

	.type		.nv.reservedSmem.offset0,@object
	.size		.nv.reservedSmem.offset0,0x4
